	.headerflags	@"EF_CUDA_TEXMODE_UNIFIED EF_CUDA_64BIT_ADDRESS EF_CUDA_ACCELERATORS EF_CUDA_SM90 EF_CUDA_VIRTUAL_SM(EF_CUDA_SM90)"
	.elftype	@"ET_EXEC"


//--------------------- .nv.info                  --------------------------
	.section	.nv.info,"",@"SHT_CUDA_INFO"
	.align	4


	//----- nvinfo : EIATTR_REGCOUNT
	.align		4
        /*0000*/ 	.byte	0x04, 0x2f
        /*0002*/ 	.short	(.L_1 - .L_0)
	.align		4
.L_0:
        /*0004*/ 	.word	index@(triton_poi_fused_convolution_4)
        /*0008*/ 	.word	0x0000000c


	//----- nvinfo : EIATTR_MIN_STACK_SIZE
	.align		4
.L_1:
        /*000c*/ 	.byte	0x04, 0x12
        /*000e*/ 	.short	(.L_3 - .L_2)
	.align		4
.L_2:
        /*0010*/ 	.word	index@(triton_poi_fused_convolution_4)
        /*0014*/ 	.word	0x00000000


	//----- nvinfo : EIATTR_FRAME_SIZE
	.align		4
.L_3:
        /*0018*/ 	.byte	0x04, 0x11
        /*001a*/ 	.short	(.L_5 - .L_4)
	.align		4
.L_4:
        /*001c*/ 	.word	index@(triton_poi_fused_convolution_4)
        /*0020*/ 	.word	0x00000000


	//----- nvinfo : EIATTR_MIN_STACK_SIZE
	.align		4
.L_5:
        /*0024*/ 	.byte	0x04, 0x12
        /*0026*/ 	.short	(.L_7 - .L_6)
	.align		4
.L_6:
        /*0028*/ 	.word	index@(triton_poi_fused_convolution_4)
        /*002c*/ 	.word	0x00000000
.L_7:


//--------------------- .nv.info.triton_poi_fused_convolution_4 --------------------------
	.section	.nv.info.triton_poi_fused_convolution_4,"",@"SHT_CUDA_INFO"
	.sectionflags	@""
	.align	4


	//----- nvinfo : EIATTR_CUDA_API_VERSION
	.align		4
        /*0000*/ 	.byte	0x04, 0x37
        /*0002*/ 	.short	(.L_9 - .L_8)
.L_8:
        /*0004*/ 	.word	0x0000007c


	//----- nvinfo : EIATTR_KPARAM_INFO
	.align		4
.L_9:
        /*0008*/ 	.byte	0x04, 0x17
        /*000a*/ 	.short	(.L_11 - .L_10)
.L_10:
        /*000c*/ 	.word	0x00000000
        /*0010*/ 	.short	0x0002
        /*0012*/ 	.short	0x0010
        /*0014*/ 	.byte	0x00, 0xf0, 0x11, 0x00


	//----- nvinfo : EIATTR_KPARAM_INFO
	.align		4
.L_11:
        /*0018*/ 	.byte	0x04, 0x17
        /*001a*/ 	.short	(.L_13 - .L_12)
.L_12:
        /*001c*/ 	.word	0x00000000
        /*0020*/ 	.short	0x0001
        /*0022*/ 	.short	0x0008
        /*0024*/ 	.byte	0x00, 0xf4, 0x21, 0x00


	//----- nvinfo : EIATTR_KPARAM_INFO
	.align		4
.L_13:
        /*0028*/ 	.byte	0x04, 0x17
        /*002a*/ 	.short	(.L_15 - .L_14)
.L_14:
        /*002c*/ 	.word	0x00000000
        /*0030*/ 	.short	0x0000
        /*0032*/ 	.short	0x0000
        /*0034*/ 	.byte	0x00, 0xf4, 0x21, 0x00


	//----- nvinfo : EIATTR_SPARSE_MMA_MASK
	.align		4
.L_15:
        /*0038*/ 	.byte	0x03, 0x50
        /*003a*/ 	.short	0x0000


	//----- nvinfo : EIATTR_MAXREG_COUNT
	.align		4
        /*003c*/ 	.byte	0x03, 0x1b
        /*003e*/ 	.short	0x00ff


	//----- nvinfo : EIATTR_EXIT_INSTR_OFFSETS
	.align		4
        /*0040*/ 	.byte	0x04, 0x1c
        /*0042*/ 	.short	(.L_17 - .L_16)


	//   ....[0]....
.L_16:
        /*0044*/ 	.word	0x00000160


	//   ....[1]....
        /*0048*/ 	.word	0x00000180


	//----- nvinfo : EIATTR_REQNTID
	.align		4
.L_17:
        /*004c*/ 	.byte	0x04, 0x10
        /*004e*/ 	.short	(.L_19 - .L_18)
.L_18:
        /*0050*/ 	.word	0x00000080
        /*0054*/ 	.word	0x00000001
        /*0058*/ 	.word	0x00000001


	//----- nvinfo : EIATTR_CBANK_PARAM_SIZE
	.align		4
.L_19:
        /*005c*/ 	.byte	0x03, 0x19
        /*005e*/ 	.short	0x0014


	//----- nvinfo : EIATTR_PARAM_CBANK
	.align		4
        /*0060*/ 	.byte	0x04, 0x0a
        /*0062*/ 	.short	(.L_21 - .L_20)
	.align		4
.L_20:
        /*0064*/ 	.word	index@(.nv.constant0.triton_poi_fused_convolution_4)
        /*0068*/ 	.short	0x0210
        /*006a*/ 	.short	0x0014


	//----- nvinfo : EIATTR_SW_WAR
	.align		4
.L_21:
        /*006c*/ 	.byte	0x04, 0x36
        /*006e*/ 	.short	(.L_23 - .L_22)
.L_22:
        /*0070*/ 	.word	0x00000008
.L_23:


//--------------------- .nv.callgraph             --------------------------
	.section	.nv.callgraph,"",@"SHT_CUDA_CALLGRAPH"
	.align	4
	.sectionentsize	8
	.align		4
        /*0000*/ 	.word	0x00000000
	.align		4
        /*0004*/ 	.word	0xffffffff
	.align		4
        /*0008*/ 	.word	0x00000000
	.align		4
        /*000c*/ 	.word	0xfffffffe
	.align		4
        /*0010*/ 	.word	0x00000000
	.align		4
        /*0014*/ 	.word	0xfffffffd
	.align		4
        /*0018*/ 	.word	0x00000000
	.align		4
        /*001c*/ 	.word	0xfffffffc


//--------------------- .text.triton_poi_fused_convolution_4 --------------------------
	.section	.text.triton_poi_fused_convolution_4,"ax",@progbits
	.align	128
        .global         triton_poi_fused_convolution_4
        .type           triton_poi_fused_convolution_4,@function
        .size           triton_poi_fused_convolution_4,(.L_x_1 - triton_poi_fused_convolution_4)
        .other          triton_poi_fused_convolution_4,@"STO_CUDA_ENTRY STV_DEFAULT"
triton_poi_fused_convolution_4:
.text.triton_poi_fused_convolution_4:
[----:B------:R-:W0:Y:S02]  /*0000*/  LDC R1, c[0x0][0x28] ;  /* 0x00000a00ff017b82 */ /* 0x000e240000000800 */
[----:B------:R-:W1:Y:S01]  /*0010*/  S2R R0, SR_TID.X ;  /* 0x0000000000007919 */ /* 0x000e620000002100 */
[----:B------:R-:W2:Y:S01]  /*0020*/  LDC.64 R2, c[0x0][0x210] ;  /* 0x00008400ff027b82 */ /* 0x000ea20000000a00 */
[----:B------:R-:W-:Y:S01]  /*0030*/  ULDC.64 UR4, c[0x0][0x208] ;  /* 0x0000820000047ab9 */ /* 0x000fe20000000a00 */
[----:B------:R-:W3:Y:S06]  /*0040*/  S2R R7, SR_CTAID.X ;  /* 0x0000000000077919 */ /* 0x000eec0000002500 */
[----:B------:R-:W4:Y:S01]  /*0050*/  LDC.64 R4, c[0x0][0x218] ;  /* 0x00008600ff047b82 */ /* 0x000f220000000a00 */
[----:B-1----:R-:W-:-:S04]  /*0060*/  SHF.L.U32 R0, R0, 0x1, RZ ;  /* 0x0000000100007819 */ /* 0x002fc800000006ff */
[----:B------:R-:W-:-:S04]  /*0070*/  LOP3.LUT R0, R0, 0xfe, RZ, 0xc0, !PT ;  /* 0x000000fe00007812 */ /* 0x000fc800078ec0ff */
[----:B---3--:R-:W-:-:S04]  /*0080*/  LEA R7, R7, R0, 0x8 ;  /* 0x0000000007077211 */ /* 0x008fc800078e40ff */
[C---:B------:R-:W-:Y:S01]  /*0090*/  ISETP.GE.AND P0, PT, R7.reuse, 0x1800, PT ;  /* 0x000018000700780c */ /* 0x040fe20003f06270 */
[----:B------:R-:W-:-:S04]  /*00a0*/  IMAD.HI R0, R7, 0x2aaaaaab, RZ ;  /* 0x2aaaaaab07007827 */ /* 0x000fc800078e02ff */
[----:B--2---:R-:W-:Y:S01]  /*00b0*/  IMAD.WIDE R2, R7, 0x4, R2 ;  /* 0x0000000407027825 */ /* 0x004fe200078e0202 */
[----:B------:R-:W-:-:S04]  /*00c0*/  SHF.R.U32.HI R9, RZ, 0x1f, R0 ;  /* 0x0000001fff097819 */ /* 0x000fc80000011600 */
[----:B------:R-:W-:-:S05]  /*00d0*/  LEA.HI R0, R0, R9, RZ, 0x1c ;  /* 0x0000000900007211 */ /* 0x000fca00078fe0ff */
[----:B------:R-:W-:Y:S01]  /*00e0*/  IMAD R9, R0, -0x60, R7 ;  /* 0xffffffa000097824 */ /* 0x000fe200078e0207 */
[----:B------:R-:W-:-:S03]  /*00f0*/  CS2R R6, SRZ ;  /* 0x0000000000067805 */ /* 0x000fc6000001ff00 */
[----:B----4-:R-:W-:Y:S01]  /*0100*/  IMAD.WIDE R4, R9, 0x4, R4 ;  /* 0x0000000409047825 */ /* 0x010fe200078e0204 */
[----:B------:R-:W-:Y:S02]  /*0110*/  CS2R R8, SRZ ;  /* 0x0000000000087805 */ /* 0x000fe4000001ff00 */
[----:B------:R-:W2:Y:S04]  /*0120*/  @!P0 LDG.E.64 R6, desc[UR4][R2.64] ;  /* 0x0000000402068981 */ /* 0x000ea8000c1e1b00 */
[----:B------:R-:W2:Y:S02]  /*0130*/  @!P0 LDG.E.EL.64 R8, desc[UR4][R4.64] ;  /* 0x0000000404088981 */ /* 0x000ea4000c2e1b00 */
[----:B--2---:R-:W-:Y:S01]  /*0140*/  FADD R6, R8, R6 ;  /* 0x0000000608067221 */ /* 0x004fe20000000000 */
[----:B------:R-:W-:Y:S01]  /*0150*/  FADD R7, R9, R7 ;  /* 0x0000000709077221 */ /* 0x000fe20000000000 */
[----:B------:R-:W-:Y:S06]  /*0160*/  @P0 EXIT ;  /* 0x000000000000094d */ /* 0x000fec0003800000 */
[----:B------:R-:W-:Y:S01]  /*0170*/  STG.E.64 desc[UR4][R2.64], R6 ;  /* 0x0000000602007986 */ /* 0x000fe2000c101b04 */
[----:B------:R-:W-:Y:S05]  /*0180*/  EXIT ;  /* 0x000000000000794d */ /* 0x000fea0003800000 */
.L_x_0:
[----:B------:R-:W-:-:S00]  /*0190*/  BRA `(.L_x_0) ;  /* 0xfffffffc00fc7947 */ /* 0x000fc0000383ffff */
[----:B------:R-:W-:-:S00]  /*01a0*/  NOP ;  /* 0x0000000000007918 */ /* 0x000fc00000000000 */
        /* <DEDUP_REMOVED lines=13> */
.L_x_1:


//--------------------- .nv.constant0.triton_poi_fused_convolution_4 --------------------------
	.section	.nv.constant0.triton_poi_fused_convolution_4,"a",@progbits
	.sectionflags	@""
	.align	4
.nv.constant0.triton_poi_fused_convolution_4:
	.zero		548
